//
// Generated by NVIDIA NVVM Compiler
//
// Compiler Build ID: CL-36424714
// Cuda compilation tools, release 13.0, V13.0.88
// Based on NVVM 20.0.0
//

.version 9.0
.target sm_100
.address_size 64

	// .globl	_Z13transpose_gpuPKcPcjj

.visible .entry _Z13transpose_gpuPKcPcjj(
	.param .u64 .ptr .align 1 _Z13transpose_gpuPKcPcjj_param_0,
	.param .u64 .ptr .align 1 _Z13transpose_gpuPKcPcjj_param_1,
	.param .u32 _Z13transpose_gpuPKcPcjj_param_2,
	.param .u32 _Z13transpose_gpuPKcPcjj_param_3
)
{
	.reg .pred 	%p<4>;
	.reg .b16 	%rs<2>;
	.reg .b32 	%r<15>;
	.reg .b64 	%rd<9>;

	ld.param.u64 	%rd1, [_Z13transpose_gpuPKcPcjj_param_0];
	ld.param.u64 	%rd2, [_Z13transpose_gpuPKcPcjj_param_1];
	ld.param.u32 	%r5, [_Z13transpose_gpuPKcPcjj_param_2];
	ld.param.u32 	%r4, [_Z13transpose_gpuPKcPcjj_param_3];
	mov.u32 	%r6, %ctaid.x;
	mov.u32 	%r7, %ntid.x;
	mov.u32 	%r8, %tid.x;
	mad.lo.s32 	%r1, %r6, %r7, %r8;
	mov.u32 	%r9, %ctaid.y;
	mov.u32 	%r10, %ntid.y;
	mov.u32 	%r11, %tid.y;
	mad.lo.s32 	%r12, %r9, %r10, %r11;
	setp.ge.u32 	%p1, %r1, %r4;
	setp.ge.u32 	%p2, %r12, %r5;
	or.pred  	%p3, %p1, %p2;
	@%p3 bra 	$L__BB0_2;
	cvta.to.global.u64 	%rd3, %rd1;
	cvta.to.global.u64 	%rd4, %rd2;
	mad.lo.s32 	%r13, %r4, %r12, %r1;
	mad.lo.s32 	%r14, %r5, %r1, %r12;
	cvt.u64.u32 	%rd5, %r13;
	add.s64 	%rd6, %rd3, %rd5;
	ld.global.u8 	%rs1, [%rd6];
	cvt.u64.u32 	%rd7, %r14;
	add.s64 	%rd8, %rd4, %rd7;
	st.global.u8 	[%rd8], %rs1;
$L__BB0_2:
	ret;

}


// ===== COMPILED SASS (sm_100) =====

	.target	sm_100

	.elftype	@"ET_EXEC"


//--------------------- .note.nv.tkinfo           --------------------------
	.section	.note.nv.tkinfo,"",@"SHT_NOTE"
	.sectionflags	@"SHF_NOTE_NV_TKINFO"
	.tkinfo
        /*0018*/ 	.word	0x00000002
        /*0030*/ 	.string	""
        /*0030*/ 	.string	"ptxas"
        /*0030*/ 	.string	"Cuda compilation tools, release 13.0, V13.0.88"
        /*0030*/ 	.string	"Build cuda_13.0.r13.0/compiler.36424714_0"
        /*0030*/ 	.string	"-arch sm_100 -m 64 "



//--------------------- .note.nv.cuinfo           --------------------------
	.section	.note.nv.cuinfo,"",@"SHT_NOTE"
	.sectionflags	@"SHF_NOTE_NV_CUINFO"
        /*0018*/ 	.short	0x0002
        /*001a*/ 	.short	0x0064
        /*001c*/ 	.short	0x0082
	.zero		2


//--------------------- .nv.info                  --------------------------
	.section	.nv.info,"",@"SHT_CUDA_INFO"
	.align	4


	//----- nvinfo : EIATTR_REGCOUNT
	.align		4
        /*0000*/ 	.byte	0x04, 0x2f
        /*0002*/ 	.short	(.L_1 - .L_0)
	.align		4
.L_0:
        /*0004*/ 	.word	index@(_Z13transpose_gpuPKcPcjj)
        /*0008*/ 	.word	0x00000008


	//----- nvinfo : EIATTR_FRAME_SIZE
	.align		4
.L_1:
        /*000c*/ 	.byte	0x04, 0x11
        /*000e*/ 	.short	(.L_3 - .L_2)
	.align		4
.L_2:
        /*0010*/ 	.word	index@(_Z13transpose_gpuPKcPcjj)
        /*0014*/ 	.word	0x00000000


	//----- nvinfo : EIATTR_MIN_STACK_SIZE
	.align		4
.L_3:
        /*0018*/ 	.byte	0x04, 0x12
        /*001a*/ 	.short	(.L_5 - .L_4)
	.align		4
.L_4:
        /*001c*/ 	.word	index@(_Z13transpose_gpuPKcPcjj)
        /*0020*/ 	.word	0x00000000
.L_5:


//--------------------- .nv.compat                --------------------------
	.section	.nv.compat,"",@"SHT_CUDA_COMPAT_INFO"
	.align	4
        /*0000*/ 	.byte	0x02, 0x09, 0x00, 0x00, 0x02, 0x02, 0x01, 0x00, 0x02, 0x05, 0x05, 0x00, 0x03, 0x07, 0x01, 0x01
        /*0010*/ 	.byte	0x02, 0x03, 0x00, 0x00, 0x02, 0x06, 0x01, 0x00, 0x04, 0x0b, 0x08, 0x00, 0x09, 0x00, 0x00, 0x00
        /*0020*/ 	.byte	0x00, 0x00, 0x00, 0x00


//--------------------- .nv.info._Z13transpose_gpuPKcPcjj --------------------------
	.section	.nv.info._Z13transpose_gpuPKcPcjj,"",@"SHT_CUDA_INFO"
	.sectionflags	@""
	.align	4


	//----- nvinfo : EIATTR_CUDA_API_VERSION
	.align		4
        /*0000*/ 	.byte	0x04, 0x37
        /*0002*/ 	.short	(.L_7 - .L_6)
.L_6:
        /*0004*/ 	.word	0x00000082


	//----- nvinfo : EIATTR_KPARAM_INFO
	.align		4
.L_7:
        /*0008*/ 	.byte	0x04, 0x17
        /*000a*/ 	.short	(.L_9 - .L_8)
.L_8:
        /*000c*/ 	.word	0x00000000
        /*0010*/ 	.short	0x0003
        /*0012*/ 	.short	0x0014
        /*0014*/ 	.byte	0x00, 0xf0, 0x11, 0x00


	//----- nvinfo : EIATTR_KPARAM_INFO
	.align		4
.L_9:
        /*0018*/ 	.byte	0x04, 0x17
        /*001a*/ 	.short	(.L_11 - .L_10)
.L_10:
        /*001c*/ 	.word	0x00000000
        /*0020*/ 	.short	0x0002
        /*0022*/ 	.short	0x0010
        /*0024*/ 	.byte	0x00, 0xf0, 0x11, 0x00


	//----- nvinfo : EIATTR_KPARAM_INFO
	.align		4
.L_11:
        /*0028*/ 	.byte	0x04, 0x17
        /*002a*/ 	.short	(.L_13 - .L_12)
.L_12:
        /*002c*/ 	.word	0x00000000
        /*0030*/ 	.short	0x0001
        /*0032*/ 	.short	0x0008
        /*0034*/ 	.byte	0x00, 0xf5, 0x21, 0x00


	//----- nvinfo : EIATTR_KPARAM_INFO
	.align		4
.L_13:
        /*0038*/ 	.byte	0x04, 0x17
        /*003a*/ 	.short	(.L_15 - .L_14)
.L_14:
        /*003c*/ 	.word	0x00000000
        /*0040*/ 	.short	0x0000
        /*0042*/ 	.short	0x0000
        /*0044*/ 	.byte	0x00, 0xf5, 0x21, 0x00


	//----- nvinfo : EIATTR_SPARSE_MMA_MASK
	.align		4
.L_15:
        /*0048*/ 	.byte	0x03, 0x50
        /*004a*/ 	.short	0x0000


	//----- nvinfo : EIATTR_MAXREG_COUNT
	.align		4
        /*004c*/ 	.byte	0x03, 0x1b
        /*004e*/ 	.short	0x00ff


	//----- nvinfo : EIATTR_MERCURY_ISA_VERSION
	.align		4
        /*0050*/ 	.byte	0x03, 0x5f
        /*0052*/ 	.short	0x0101


	//----- nvinfo : EIATTR_VRC_CTA_INIT_COUNT
	.align		4
        /*0054*/ 	.byte	0x02, 0x4a
	.zero		1
	.zero		1


	//----- nvinfo : EIATTR_EXIT_INSTR_OFFSETS
	.align		4
        /*0058*/ 	.byte	0x04, 0x1c
        /*005a*/ 	.short	(.L_17 - .L_16)


	//   ....[0]....
.L_16:
        /*005c*/ 	.word	0x000000c0


	//   ....[1]....
        /*0060*/ 	.word	0x00000170


	//----- nvinfo : EIATTR_CBANK_PARAM_SIZE
	.align		4
.L_17:
        /*0064*/ 	.byte	0x03, 0x19
        /*0066*/ 	.short	0x0018


	//----- nvinfo : EIATTR_PARAM_CBANK
	.align		4
        /*0068*/ 	.byte	0x04, 0x0a
        /*006a*/ 	.short	(.L_19 - .L_18)
	.align		4
.L_18:
        /*006c*/ 	.word	index@(.nv.constant0._Z13transpose_gpuPKcPcjj)
        /*0070*/ 	.short	0x0380
        /*0072*/ 	.short	0x0018


	//----- nvinfo : EIATTR_SW_WAR
	.align		4
.L_19:
        /*0074*/ 	.byte	0x04, 0x36
        /*0076*/ 	.short	(.L_21 - .L_20)
.L_20:
        /*0078*/ 	.word	0x00000008
.L_21:


//--------------------- .nv.callgraph             --------------------------
	.section	.nv.callgraph,"",@"SHT_CUDA_CALLGRAPH"
	.align	4
	.sectionentsize	8
	.align		4
        /*0000*/ 	.word	0x00000000
	.align		4
        /*0004*/ 	.word	0xffffffff
	.align		4
        /*0008*/ 	.word	0x00000000
	.align		4
        /*000c*/ 	.word	0xfffffffe
	.align		4
        /*0010*/ 	.word	0x00000000
	.align		4
        /*0014*/ 	.word	0xfffffffd
	.align		4
        /*0018*/ 	.word	0x00000000
	.align		4
        /*001c*/ 	.word	0xfffffffc


//--------------------- .text._Z13transpose_gpuPKcPcjj --------------------------
	.section	.text._Z13transpose_gpuPKcPcjj,"ax",@progbits
	.align	128
        .global         _Z13transpose_gpuPKcPcjj
        .type           _Z13transpose_gpuPKcPcjj,@function
        .size           _Z13transpose_gpuPKcPcjj,(.L_x_1 - _Z13transpose_gpuPKcPcjj)
        .other          _Z13transpose_gpuPKcPcjj,@"STO_CUDA_ENTRY STV_DEFAULT"
_Z13transpose_gpuPKcPcjj:
.text._Z13transpose_gpuPKcPcjj:
[----:B------:R-:W-:Y:S01]  /*0000*/  LDC R1, c[0x0][0x37c] ;  /* 0x0000df00ff017b82 */ /* 0x000fe20000000800 */
[----:B------:R-:W0:Y:S07]  /*0010*/  S2R R2, SR_TID.Y ;  /* 0x0000000000027919 */ /* 0x000e2e0000002200 */
[----:B------:R-:W1:Y:S01]  /*0020*/  LDC R0, c[0x0][0x360] ;  /* 0x0000d800ff007b82 */ /* 0x000e620000000800 */
[----:B------:R-:W2:Y:S01]  /*0030*/  LDCU.64 UR6, c[0x0][0x390] ;  /* 0x00007200ff0677ac */ /* 0x000ea20008000a00 */
[----:B------:R-:W1:Y:S06]  /*0040*/  S2R R3, SR_TID.X ;  /* 0x0000000000037919 */ /* 0x000e6c0000002100 */
[----:B------:R-:W0:Y:S08]  /*0050*/  S2UR UR5, SR_CTAID.Y ;  /* 0x00000000000579c3 */ /* 0x000e300000002600 */
[----:B------:R-:W0:Y:S08]  /*0060*/  LDC R5, c[0x0][0x364] ;  /* 0x0000d900ff057b82 */ /* 0x000e300000000800 */
[----:B------:R-:W1:Y:S01]  /*0070*/  S2UR UR4, SR_CTAID.X ;  /* 0x00000000000479c3 */ /* 0x000e620000002500 */
[----:B0-----:R-:W-:-:S05]  /*0080*/  IMAD R5, R5, UR5, R2 ;  /* 0x0000000505057c24 */ /* 0x001fca000f8e0202 */
[----:B--2---:R-:W-:Y:S01]  /*0090*/  ISETP.GE.U32.AND P0, PT, R5, UR6, PT ;  /* 0x0000000605007c0c */ /* 0x004fe2000bf06070 */
[----:B-1----:R-:W-:-:S05]  /*00a0*/  IMAD R0, R0, UR4, R3 ;  /* 0x0000000400007c24 */ /* 0x002fca000f8e0203 */
[----:B------:R-:W-:-:S13]  /*00b0*/  ISETP.GE.U32.OR P0, PT, R0, UR7, P0 ;  /* 0x0000000700007c0c */ /* 0x000fda0008706470 */
[----:B------:R-:W-:Y:S05]  /*00c0*/  @P0 EXIT ;  /* 0x000000000000094d */ /* 0x000fea0003800000 */
[----:B------:R-:W0:Y:S01]  /*00d0*/  LDCU.128 UR8, c[0x0][0x380] ;  /* 0x00007000ff0877ac */ /* 0x000e220008000c00 */
[----:B------:R-:W-:Y:S01]  /*00e0*/  IMAD R2, R5, UR7, R0 ;  /* 0x0000000705027c24 */ /* 0x000fe2000f8e0200 */
[----:B------:R-:W1:Y:S04]  /*00f0*/  LDCU.64 UR4, c[0x0][0x358] ;  /* 0x00006b00ff0477ac */ /* 0x000e680008000a00 */
[----:B0-----:R-:W-:-:S04]  /*0100*/  IADD3 R2, P0, PT, R2, UR8, RZ ;  /* 0x0000000802027c10 */ /* 0x001fc8000ff1e0ff */
[----:B------:R-:W-:-:S06]  /*0110*/  IADD3.X R3, PT, PT, RZ, UR9, RZ, P0, !PT ;  /* 0x00000009ff037c10 */ /* 0x000fcc00087fe4ff */
[----:B-1----:R-:W2:Y:S01]  /*0120*/  LDG.E.U8 R3, desc[UR4][R2.64] ;  /* 0x0000000402037981 */ /* 0x002ea2000c1e1100 */
[----:B------:R-:W-:-:S05]  /*0130*/  IMAD R5, R0, UR6, R5 ;  /* 0x0000000600057c24 */ /* 0x000fca000f8e0205 */
[----:B------:R-:W-:-:S04]  /*0140*/  IADD3 R4, P0, PT, R5, UR10, RZ ;  /* 0x0000000a05047c10 */ /* 0x000fc8000ff1e0ff */
[----:B------:R-:W-:-:S05]  /*0150*/  IADD3.X R5, PT, PT, RZ, UR11, RZ, P0, !PT ;  /* 0x0000000bff057c10 */ /* 0x000fca00087fe4ff */
[----:B--2---:R-:W-:Y:S01]  /*0160*/  STG.E.U8 desc[UR4][R4.64], R3 ;  /* 0x0000000304007986 */ /* 0x004fe2000c101104 */
[----:B------:R-:W-:Y:S05]  /*0170*/  EXIT ;  /* 0x000000000000794d */ /* 0x000fea0003800000 */
.L_x_0:
[----:B------:R-:W-:-:S00]  /*0180*/  BRA `(.L_x_0) ;  /* 0xfffffffc00fc7947 */ /* 0x000fc0000383ffff */
[----:B------:R-:W-:-:S00]  /*0190*/  NOP ;  /* 0x0000000000007918 */ /* 0x000fc00000000000 */
        /* <DEDUP_REMOVED lines=14> */
.L_x_1:


//--------------------- .nv.shared.reserved.0     --------------------------
	.section	.nv.shared.reserved.0,"aw",@nobits
	.weak		__nv_reservedSMEM_offset_0_alias
	.size		__nv_reservedSMEM_offset_0_alias, 0, 64
	.other		__nv_reservedSMEM_offset_0_alias,@"STO_CUDA_RESERVED_SHARED STV_DEFAULT"
__nv_reservedSMEM_offset_0_alias:
	.zero		0
	.zero		64


//--------------------- .nv.constant0._Z13transpose_gpuPKcPcjj --------------------------
	.section	.nv.constant0._Z13transpose_gpuPKcPcjj,"a",@progbits
	.sectionflags	@""
	.align	4
.nv.constant0._Z13transpose_gpuPKcPcjj:
	.zero		920


//--------------------- SYMBOLS --------------------------

	.type		.nv.reservedSmem.offset0,@object
	.size		.nv.reservedSmem.offset0,0x4
